//
// Generated by NVIDIA NVVM Compiler
//
// Compiler Build ID: CL-36424714
// Cuda compilation tools, release 13.0, V13.0.88
// Based on NVVM 20.0.0
//

.version 9.0
.target sm_100
.address_size 64

	// .globl	_Z13sum_reductionPKiPi
// _ZZ13sum_reductionPKiPiE5shmem has been demoted

.visible .entry _Z13sum_reductionPKiPi(
	.param .u64 .ptr .align 1 _Z13sum_reductionPKiPi_param_0,
	.param .u64 .ptr .align 1 _Z13sum_reductionPKiPi_param_1
)
{
	.reg .pred 	%p<5>;
	.reg .b32 	%r<23>;
	.reg .b64 	%rd<11>;
	// demoted variable
	.shared .align 4 .b8 _ZZ13sum_reductionPKiPiE5shmem[1024];
	ld.param.u64 	%rd2, [_Z13sum_reductionPKiPi_param_0];
	ld.param.u64 	%rd1, [_Z13sum_reductionPKiPi_param_1];
	cvta.to.global.u64 	%rd3, %rd2;
	mov.u32 	%r1, %ctaid.x;
	mov.u32 	%r22, %ntid.x;
	mul.lo.s32 	%r7, %r22, %r1;
	shl.b32 	%r8, %r7, 1;
	mov.u32 	%r3, %tid.x;
	add.s32 	%r9, %r8, %r3;
	mul.wide.s32 	%rd4, %r9, 4;
	add.s64 	%rd5, %rd3, %rd4;
	ld.global.u32 	%r10, [%rd5];
	add.s32 	%r11, %r9, %r22;
	mul.wide.u32 	%rd6, %r11, 4;
	add.s64 	%rd7, %rd3, %rd6;
	ld.global.u32 	%r12, [%rd7];
	add.s32 	%r13, %r12, %r10;
	shl.b32 	%r14, %r3, 2;
	mov.u32 	%r15, _ZZ13sum_reductionPKiPiE5shmem;
	add.s32 	%r4, %r15, %r14;
	st.shared.u32 	[%r4], %r13;
	bar.sync 	0;
	setp.lt.u32 	%p1, %r22, 2;
	@%p1 bra 	$L__BB0_4;
$L__BB0_1:
	shr.u32 	%r6, %r22, 1;
	setp.ge.u32 	%p2, %r3, %r6;
	@%p2 bra 	$L__BB0_3;
	shl.b32 	%r16, %r6, 2;
	add.s32 	%r17, %r4, %r16;
	ld.shared.u32 	%r18, [%r17];
	ld.shared.u32 	%r19, [%r4];
	add.s32 	%r20, %r19, %r18;
	st.shared.u32 	[%r4], %r20;
$L__BB0_3:
	bar.sync 	0;
	setp.gt.u32 	%p3, %r22, 3;
	mov.u32 	%r22, %r6;
	@%p3 bra 	$L__BB0_1;
$L__BB0_4:
	setp.ne.s32 	%p4, %r3, 0;
	@%p4 bra 	$L__BB0_6;
	ld.shared.u32 	%r21, [_ZZ13sum_reductionPKiPiE5shmem];
	cvta.to.global.u64 	%rd8, %rd1;
	mul.wide.u32 	%rd9, %r1, 4;
	add.s64 	%rd10, %rd8, %rd9;
	st.global.u32 	[%rd10], %r21;
$L__BB0_6:
	ret;

}


// ===== COMPILED SASS (sm_100) =====

	.target	sm_100

	.elftype	@"ET_EXEC"


//--------------------- .note.nv.tkinfo           --------------------------
	.section	.note.nv.tkinfo,"",@"SHT_NOTE"
	.sectionflags	@"SHF_NOTE_NV_TKINFO"
	.tkinfo
        /*0018*/ 	.word	0x00000002
        /*0030*/ 	.string	""
        /*0030*/ 	.string	"ptxas"
        /*0030*/ 	.string	"Cuda compilation tools, release 13.0, V13.0.88"
        /*0030*/ 	.string	"Build cuda_13.0.r13.0/compiler.36424714_0"
        /*0030*/ 	.string	"-arch sm_100 -m 64 "



//--------------------- .note.nv.cuinfo           --------------------------
	.section	.note.nv.cuinfo,"",@"SHT_NOTE"
	.sectionflags	@"SHF_NOTE_NV_CUINFO"
        /*0018*/ 	.short	0x0002
        /*001a*/ 	.short	0x0064
        /*001c*/ 	.short	0x0082
	.zero		2


//--------------------- .nv.info                  --------------------------
	.section	.nv.info,"",@"SHT_CUDA_INFO"
	.align	4


	//----- nvinfo : EIATTR_REGCOUNT
	.align		4
        /*0000*/ 	.byte	0x04, 0x2f
        /*0002*/ 	.short	(.L_1 - .L_0)
	.align		4
.L_0:
        /*0004*/ 	.word	index@(_Z13sum_reductionPKiPi)
        /*0008*/ 	.word	0x0000000e


	//----- nvinfo : EIATTR_FRAME_SIZE
	.align		4
.L_1:
        /*000c*/ 	.byte	0x04, 0x11
        /*000e*/ 	.short	(.L_3 - .L_2)
	.align		4
.L_2:
        /*0010*/ 	.word	index@(_Z13sum_reductionPKiPi)
        /*0014*/ 	.word	0x00000000


	//----- nvinfo : EIATTR_MIN_STACK_SIZE
	.align		4
.L_3:
        /*0018*/ 	.byte	0x04, 0x12
        /*001a*/ 	.short	(.L_5 - .L_4)
	.align		4
.L_4:
        /*001c*/ 	.word	index@(_Z13sum_reductionPKiPi)
        /*0020*/ 	.word	0x00000000
.L_5:


//--------------------- .nv.compat                --------------------------
	.section	.nv.compat,"",@"SHT_CUDA_COMPAT_INFO"
	.align	4
        /*0000*/ 	.byte	0x02, 0x09, 0x00, 0x00, 0x02, 0x02, 0x01, 0x00, 0x02, 0x05, 0x05, 0x00, 0x03, 0x07, 0x01, 0x01
        /*0010*/ 	.byte	0x02, 0x03, 0x00, 0x00, 0x02, 0x06, 0x01, 0x00, 0x04, 0x0b, 0x08, 0x00, 0x09, 0x00, 0x00, 0x00
        /*0020*/ 	.byte	0x00, 0x00, 0x00, 0x00


//--------------------- .nv.info._Z13sum_reductionPKiPi --------------------------
	.section	.nv.info._Z13sum_reductionPKiPi,"",@"SHT_CUDA_INFO"
	.sectionflags	@""
	.align	4


	//----- nvinfo : EIATTR_CUDA_API_VERSION
	.align		4
        /*0000*/ 	.byte	0x04, 0x37
        /*0002*/ 	.short	(.L_7 - .L_6)
.L_6:
        /*0004*/ 	.word	0x00000082


	//----- nvinfo : EIATTR_KPARAM_INFO
	.align		4
.L_7:
        /*0008*/ 	.byte	0x04, 0x17
        /*000a*/ 	.short	(.L_9 - .L_8)
.L_8:
        /*000c*/ 	.word	0x00000000
        /*0010*/ 	.short	0x0001
        /*0012*/ 	.short	0x0008
        /*0014*/ 	.byte	0x00, 0xf5, 0x21, 0x00


	//----- nvinfo : EIATTR_KPARAM_INFO
	.align		4
.L_9:
        /*0018*/ 	.byte	0x04, 0x17
        /*001a*/ 	.short	(.L_11 - .L_10)
.L_10:
        /*001c*/ 	.word	0x00000000
        /*0020*/ 	.short	0x0000
        /*0022*/ 	.short	0x0000
        /*0024*/ 	.byte	0x00, 0xf5, 0x21, 0x00


	//----- nvinfo : EIATTR_SPARSE_MMA_MASK
	.align		4
.L_11:
        /*0028*/ 	.byte	0x03, 0x50
        /*002a*/ 	.short	0x0000


	//----- nvinfo : EIATTR_MAXREG_COUNT
	.align		4
        /*002c*/ 	.byte	0x03, 0x1b
        /*002e*/ 	.short	0x00ff


	//----- nvinfo : EIATTR_NUM_BARRIERS
	.align		4
        /*0030*/ 	.byte	0x02, 0x4c
        /*0032*/ 	.byte	0x01
	.zero		1


	//----- nvinfo : EIATTR_MERCURY_ISA_VERSION
	.align		4
        /*0034*/ 	.byte	0x03, 0x5f
        /*0036*/ 	.short	0x0101


	//----- nvinfo : EIATTR_VRC_CTA_INIT_COUNT
	.align		4
        /*0038*/ 	.byte	0x02, 0x4a
	.zero		1
	.zero		1


	//----- nvinfo : EIATTR_EXIT_INSTR_OFFSETS
	.align		4
        /*003c*/ 	.byte	0x04, 0x1c
        /*003e*/ 	.short	(.L_13 - .L_12)


	//   ....[0]....
.L_12:
        /*0040*/ 	.word	0x00000230


	//   ....[1]....
        /*0044*/ 	.word	0x000002b0


	//----- nvinfo : EIATTR_CBANK_PARAM_SIZE
	.align		4
.L_13:
        /*0048*/ 	.byte	0x03, 0x19
        /*004a*/ 	.short	0x0010


	//----- nvinfo : EIATTR_PARAM_CBANK
	.align		4
        /*004c*/ 	.byte	0x04, 0x0a
        /*004e*/ 	.short	(.L_15 - .L_14)
	.align		4
.L_14:
        /*0050*/ 	.word	index@(.nv.constant0._Z13sum_reductionPKiPi)
        /*0054*/ 	.short	0x0380
        /*0056*/ 	.short	0x0010


	//----- nvinfo : EIATTR_SW_WAR
	.align		4
.L_15:
        /*0058*/ 	.byte	0x04, 0x36
        /*005a*/ 	.short	(.L_17 - .L_16)
.L_16:
        /*005c*/ 	.word	0x00000008
.L_17:


//--------------------- .nv.callgraph             --------------------------
	.section	.nv.callgraph,"",@"SHT_CUDA_CALLGRAPH"
	.align	4
	.sectionentsize	8
	.align		4
        /*0000*/ 	.word	0x00000000
	.align		4
        /*0004*/ 	.word	0xffffffff
	.align		4
        /*0008*/ 	.word	0x00000000
	.align		4
        /*000c*/ 	.word	0xfffffffe
	.align		4
        /*0010*/ 	.word	0x00000000
	.align		4
        /*0014*/ 	.word	0xfffffffd
	.align		4
        /*0018*/ 	.word	0x00000000
	.align		4
        /*001c*/ 	.word	0xfffffffc


//--------------------- .text._Z13sum_reductionPKiPi --------------------------
	.section	.text._Z13sum_reductionPKiPi,"ax",@progbits
	.align	128
        .global         _Z13sum_reductionPKiPi
        .type           _Z13sum_reductionPKiPi,@function
        .size           _Z13sum_reductionPKiPi,(.L_x_3 - _Z13sum_reductionPKiPi)
        .other          _Z13sum_reductionPKiPi,@"STO_CUDA_ENTRY STV_DEFAULT"
_Z13sum_reductionPKiPi:
.text._Z13sum_reductionPKiPi:
[----:B------:R-:W-:Y:S01]  /*0000*/  LDC R1, c[0x0][0x37c] ;  /* 0x0000df00ff017b82 */ /* 0x000fe20000000800 */
[----:B------:R-:W0:Y:S01]  /*0010*/  S2R R9, SR_CTAID.X ;  /* 0x0000000000097919 */ /* 0x000e220000002500 */
[----:B------:R-:W0:Y:S06]  /*0020*/  LDCU UR8, c[0x0][0x360] ;  /* 0x00006c00ff0877ac */ /* 0x000e2c0008000800 */
[----:B------:R-:W1:Y:S01]  /*0030*/  LDC.64 R4, c[0x0][0x380] ;  /* 0x0000e000ff047b82 */ /* 0x000e620000000a00 */
[----:B------:R-:W2:Y:S01]  /*0040*/  S2R R11, SR_TID.X ;  /* 0x00000000000b7919 */ /* 0x000ea20000002100 */
[----:B------:R-:W3:Y:S01]  /*0050*/  LDCU.64 UR6, c[0x0][0x358] ;  /* 0x00006b00ff0677ac */ /* 0x000ee20008000a00 */
[----:B0-----:R-:W-:-:S04]  /*0060*/  IMAD R0, R9, UR8, RZ ;  /* 0x0000000809007c24 */ /* 0x001fc8000f8e02ff */
[----:B--2---:R-:W-:-:S05]  /*0070*/  IMAD R3, R0, 0x2, R11 ;  /* 0x0000000200037824 */ /* 0x004fca00078e020b */
[C---:B------:R-:W-:Y:S01]  /*0080*/  IADD3 R7, PT, PT, R3.reuse, UR8, RZ ;  /* 0x0000000803077c10 */ /* 0x040fe2000fffe0ff */
[----:B-1----:R-:W-:-:S04]  /*0090*/  IMAD.WIDE R2, R3, 0x4, R4 ;  /* 0x0000000403027825 */ /* 0x002fc800078e0204 */
[----:B------:R-:W-:Y:S02]  /*00a0*/  IMAD.WIDE.U32 R4, R7, 0x4, R4 ;  /* 0x0000000407047825 */ /* 0x000fe400078e0004 */
[----:B---3--:R-:W2:Y:S04]  /*00b0*/  LDG.E R2, desc[UR6][R2.64] ;  /* 0x0000000602027981 */ /* 0x008ea8000c1e1900 */
[----:B------:R-:W2:Y:S01]  /*00c0*/  LDG.E R5, desc[UR6][R4.64] ;  /* 0x0000000604057981 */ /* 0x000ea2000c1e1900 */
[----:B------:R-:W0:Y:S01]  /*00d0*/  S2UR UR5, SR_CgaCtaId ;  /* 0x00000000000579c3 */ /* 0x000e220000008800 */
[----:B------:R-:W-:Y:S01]  /*00e0*/  UMOV UR4, 0x400 ;  /* 0x0000040000047882 */ /* 0x000fe20000000000 */
[----:B------:R-:W-:Y:S01]  /*00f0*/  UISETP.GE.U32.AND UP0, UPT, UR8, 0x2, UPT ;  /* 0x000000020800788c */ /* 0x000fe2000bf06070 */
[----:B------:R-:W-:Y:S01]  /*0100*/  ISETP.NE.AND P0, PT, R11, RZ, PT ;  /* 0x000000ff0b00720c */ /* 0x000fe20003f05270 */
[----:B0-----:R-:W-:-:S06]  /*0110*/  ULEA UR4, UR5, UR4, 0x18 ;  /* 0x0000000405047291 */ /* 0x001fcc000f8ec0ff */
[----:B------:R-:W-:Y:S01]  /*0120*/  LEA R7, R11, UR4, 0x2 ;  /* 0x000000040b077c11 */ /* 0x000fe2000f8e10ff */
[----:B--2---:R-:W-:-:S05]  /*0130*/  IMAD.IADD R0, R2, 0x1, R5 ;  /* 0x0000000102007824 */ /* 0x004fca00078e0205 */
[----:B------:R0:W-:Y:S01]  /*0140*/  STS [R7], R0 ;  /* 0x0000000007007388 */ /* 0x0001e20000000800 */
[----:B------:R-:W-:Y:S06]  /*0150*/  BAR.SYNC.DEFER_BLOCKING 0x0 ;  /* 0x0000000000007b1d */ /* 0x000fec0000010000 */
[----:B------:R-:W-:Y:S05]  /*0160*/  BRA.U !UP0, `(.L_x_0) ;  /* 0x0000000108307547 */ /* 0x000fea000b800000 */
[----:B0-----:R-:W-:-:S07]  /*0170*/  MOV R0, UR8 ;  /* 0x0000000800007c02 */ /* 0x001fce0008000f00 */
.L_x_1:
[----:B------:R-:W-:-:S04]  /*0180*/  SHF.R.U32.HI R6, RZ, 0x1, R0 ;  /* 0x00000001ff067819 */ /* 0x000fc80000011600 */
[----:B------:R-:W-:-:S13]  /*0190*/  ISETP.GE.U32.AND P1, PT, R11, R6, PT ;  /* 0x000000060b00720c */ /* 0x000fda0003f26070 */
[----:B------:R-:W-:Y:S01]  /*01a0*/  @!P1 IMAD R2, R6, 0x4, R7 ;  /* 0x0000000406029824 */ /* 0x000fe200078e0207 */
[----:B------:R-:W-:Y:S05]  /*01b0*/  @!P1 LDS R3, [R7] ;  /* 0x0000000007039984 */ /* 0x000fea0000000800 */
[----:B------:R-:W0:Y:S02]  /*01c0*/  @!P1 LDS R2, [R2] ;  /* 0x0000000002029984 */ /* 0x000e240000000800 */
[----:B0-----:R-:W-:-:S05]  /*01d0*/  @!P1 IADD3 R4, PT, PT, R2, R3, RZ ;  /* 0x0000000302049210 */ /* 0x001fca0007ffe0ff */
[----:B------:R1:W-:Y:S01]  /*01e0*/  @!P1 STS [R7], R4 ;  /* 0x0000000407009388 */ /* 0x0003e20000000800 */
[----:B------:R-:W-:Y:S01]  /*01f0*/  BAR.SYNC.DEFER_BLOCKING 0x0 ;  /* 0x0000000000007b1d */ /* 0x000fe20000010000 */
[----:B------:R-:W-:Y:S01]  /*0200*/  ISETP.GT.U32.AND P1, PT, R0, 0x3, PT ;  /* 0x000000030000780c */ /* 0x000fe20003f24070 */
[----:B------:R-:W-:-:S12]  /*0210*/  IMAD.MOV.U32 R0, RZ, RZ, R6 ;  /* 0x000000ffff007224 */ /* 0x000fd800078e0006 */
[----:B-1----:R-:W-:Y:S05]  /*0220*/  @P1 BRA `(.L_x_1) ;  /* 0xfffffffc00d41947 */ /* 0x002fea000383ffff */
.L_x_0:
[----:B------:R-:W-:Y:S05]  /*0230*/  @P0 EXIT ;  /* 0x000000000000094d */ /* 0x000fea0003800000 */
[----:B------:R-:W1:Y:S01]  /*0240*/  S2UR UR5, SR_CgaCtaId ;  /* 0x00000000000579c3 */ /* 0x000e620000008800 */
[----:B------:R-:W-:-:S07]  /*0250*/  UMOV UR4, 0x400 ;  /* 0x0000040000047882 */ /* 0x000fce0000000000 */
[----:B------:R-:W2:Y:S01]  /*0260*/  LDC.64 R2, c[0x0][0x388] ;  /* 0x0000e200ff027b82 */ /* 0x000ea20000000a00 */
[----:B-1----:R-:W-:Y:S01]  /*0270*/  ULEA UR4, UR5, UR4, 0x18 ;  /* 0x0000000405047291 */ /* 0x002fe2000f8ec0ff */
[----:B--2---:R-:W-:-:S08]  /*0280*/  IMAD.WIDE.U32 R2, R9, 0x4, R2 ;  /* 0x0000000409027825 */ /* 0x004fd000078e0002 */
[----:B------:R-:W1:Y:S04]  /*0290*/  LDS R5, [UR4] ;  /* 0x00000004ff057984 */ /* 0x000e680008000800 */
[----:B-1----:R-:W-:Y:S01]  /*02a0*/  STG.E desc[UR6][R2.64], R5 ;  /* 0x0000000502007986 */ /* 0x002fe2000c101906 */
[----:B------:R-:W-:Y:S05]  /*02b0*/  EXIT ;  /* 0x000000000000794d */ /* 0x000fea0003800000 */
.L_x_2:
[----:B------:R-:W-:-:S00]  /*02c0*/  BRA `(.L_x_2) ;  /* 0xfffffffc00fc7947 */ /* 0x000fc0000383ffff */
[----:B------:R-:W-:-:S00]  /*02d0*/  NOP ;  /* 0x0000000000007918 */ /* 0x000fc00000000000 */
        /* <DEDUP_REMOVED lines=10> */
.L_x_3:


//--------------------- .nv.shared._Z13sum_reductionPKiPi --------------------------
	.section	.nv.shared._Z13sum_reductionPKiPi,"aw",@nobits
	.sectionflags	@""
	.align	4
.nv.shared._Z13sum_reductionPKiPi:
	.zero		2048


//--------------------- .nv.shared.reserved.0     --------------------------
	.section	.nv.shared.reserved.0,"aw",@nobits
	.weak		__nv_reservedSMEM_offset_0_alias
	.size		__nv_reservedSMEM_offset_0_alias, 0, 64
	.other		__nv_reservedSMEM_offset_0_alias,@"STO_CUDA_RESERVED_SHARED STV_DEFAULT"
__nv_reservedSMEM_offset_0_alias:
	.zero		0
	.zero		64


//--------------------- .nv.constant0._Z13sum_reductionPKiPi --------------------------
	.section	.nv.constant0._Z13sum_reductionPKiPi,"a",@progbits
	.sectionflags	@""
	.align	4
.nv.constant0._Z13sum_reductionPKiPi:
	.zero		912


//--------------------- SYMBOLS --------------------------

	.type		.nv.reservedSmem.offset0,@object
	.size		.nv.reservedSmem.offset0,0x4
	.type		.nv.reservedSmem.cap,@object
	.size		.nv.reservedSmem.cap,0x4
